//
// Generated by NVIDIA NVVM Compiler
//
// Compiler Build ID: CL-36424714
// Cuda compilation tools, release 13.0, V13.0.88
// Based on NVVM 20.0.0
//

.version 9.0
.target sm_100
.address_size 64

	// .globl	_Z16calculateXxLog2XPd

.visible .entry _Z16calculateXxLog2XPd(
	.param .u64 .ptr .align 1 _Z16calculateXxLog2XPd_param_0
)
{
	.reg .pred 	%p<5>;
	.reg .b32 	%r<30>;
	.reg .b64 	%rd<5>;
	.reg .b64 	%fd<49>;

	ld.param.u64 	%rd2, [_Z16calculateXxLog2XPd_param_0];
	cvta.to.global.u64 	%rd3, %rd2;
	mov.u32 	%r12, %tid.x;
	mul.wide.u32 	%rd4, %r12, 8;
	add.s64 	%rd1, %rd3, %rd4;
	ld.global.f64 	%fd1, [%rd1];
	{
	.reg .b32 %temp; 
	mov.b64 	{%temp, %r26}, %fd1;
	}
	{
	.reg .b32 %temp; 
	mov.b64 	{%r27, %temp}, %fd1;
	}
	setp.gt.s32 	%p1, %r26, 1048575;
	mov.b32 	%r28, -1023;
	mov.f64 	%fd46, %fd1;
	@%p1 bra 	$L__BB0_2;
	mul.f64 	%fd46, %fd1, 0d4350000000000000;
	{
	.reg .b32 %temp; 
	mov.b64 	{%temp, %r26}, %fd46;
	}
	{
	.reg .b32 %temp; 
	mov.b64 	{%r27, %temp}, %fd46;
	}
	mov.b32 	%r28, -1077;
$L__BB0_2:
	add.s32 	%r14, %r26, -1;
	setp.gt.u32 	%p2, %r14, 2146435070;
	@%p2 bra 	$L__BB0_6;
	shr.u32 	%r17, %r26, 20;
	add.s32 	%r29, %r28, %r17;
	and.b32  	%r18, %r26, 1048575;
	or.b32  	%r19, %r18, 1072693248;
	mov.b64 	%fd47, {%r27, %r19};
	setp.lt.u32 	%p4, %r19, 1073127583;
	@%p4 bra 	$L__BB0_5;
	{
	.reg .b32 %temp; 
	mov.b64 	{%r20, %temp}, %fd47;
	}
	{
	.reg .b32 %temp; 
	mov.b64 	{%temp, %r21}, %fd47;
	}
	add.s32 	%r22, %r21, -1048576;
	mov.b64 	%fd47, {%r20, %r22};
	add.s32 	%r29, %r29, 1;
$L__BB0_5:
	add.f64 	%fd11, %fd47, 0dBFF0000000000000;
	add.f64 	%fd12, %fd47, 0d3FF0000000000000;
	rcp.approx.ftz.f64 	%fd13, %fd12;
	neg.f64 	%fd14, %fd12;
	fma.rn.f64 	%fd15, %fd14, %fd13, 0d3FF0000000000000;
	fma.rn.f64 	%fd16, %fd15, %fd15, %fd15;
	fma.rn.f64 	%fd17, %fd16, %fd13, %fd13;
	mul.f64 	%fd18, %fd11, %fd17;
	fma.rn.f64 	%fd19, %fd11, %fd17, %fd18;
	mul.f64 	%fd20, %fd19, %fd19;
	fma.rn.f64 	%fd21, %fd20, 0d3EB1380B3AE80F1E, 0d3ED0EE258B7A8B04;
	fma.rn.f64 	%fd22, %fd21, %fd20, 0d3EF3B2669F02676F;
	fma.rn.f64 	%fd23, %fd22, %fd20, 0d3F1745CBA9AB0956;
	fma.rn.f64 	%fd24, %fd23, %fd20, 0d3F3C71C72D1B5154;
	fma.rn.f64 	%fd25, %fd24, %fd20, 0d3F624924923BE72D;
	fma.rn.f64 	%fd26, %fd25, %fd20, 0d3F8999999999A3C4;
	fma.rn.f64 	%fd27, %fd26, %fd20, 0d3FB5555555555554;
	sub.f64 	%fd28, %fd11, %fd19;
	add.f64 	%fd29, %fd28, %fd28;
	neg.f64 	%fd30, %fd19;
	fma.rn.f64 	%fd31, %fd30, %fd11, %fd29;
	mul.f64 	%fd32, %fd17, %fd31;
	mul.f64 	%fd33, %fd20, %fd27;
	fma.rn.f64 	%fd34, %fd33, %fd19, %fd32;
	xor.b32  	%r23, %r29, -2147483648;
	mov.b32 	%r24, 1127219200;
	mov.b64 	%fd35, {%r23, %r24};
	mov.b32 	%r25, -2147483648;
	mov.b64 	%fd36, {%r25, %r24};
	sub.f64 	%fd37, %fd35, %fd36;
	fma.rn.f64 	%fd38, %fd37, 0d3FE62E42FEFA39EF, %fd19;
	fma.rn.f64 	%fd39, %fd37, 0dBFE62E42FEFA39EF, %fd38;
	sub.f64 	%fd40, %fd39, %fd19;
	sub.f64 	%fd41, %fd34, %fd40;
	fma.rn.f64 	%fd42, %fd37, 0d3C7ABC9E3B39803F, %fd41;
	add.f64 	%fd48, %fd38, %fd42;
	bra.uni 	$L__BB0_7;
$L__BB0_6:
	fma.rn.f64 	%fd10, %fd46, 0d7FF0000000000000, 0d7FF0000000000000;
	{
	.reg .b32 %temp; 
	mov.b64 	{%temp, %r15}, %fd46;
	}
	and.b32  	%r16, %r15, 2147483647;
	setp.eq.s32 	%p3, %r16, 0;
	selp.f64 	%fd48, 0dFFF0000000000000, %fd10, %p3;
$L__BB0_7:
	mul.f64 	%fd43, %fd48, 0d3C7777D0FFDA0D24;
	fma.rn.f64 	%fd44, %fd48, 0d3FF71547652B82FE, %fd43;
	mul.f64 	%fd45, %fd1, %fd44;
	st.global.f64 	[%rd1], %fd45;
	ret;

}


// ===== COMPILED SASS (sm_100) =====

	.target	sm_100

	.elftype	@"ET_EXEC"


//--------------------- .note.nv.tkinfo           --------------------------
	.section	.note.nv.tkinfo,"",@"SHT_NOTE"
	.sectionflags	@"SHF_NOTE_NV_TKINFO"
	.tkinfo
        /*0018*/ 	.word	0x00000002
        /*0030*/ 	.string	""
        /*0030*/ 	.string	"ptxas"
        /*0030*/ 	.string	"Cuda compilation tools, release 13.0, V13.0.88"
        /*0030*/ 	.string	"Build cuda_13.0.r13.0/compiler.36424714_0"
        /*0030*/ 	.string	"-arch sm_100 -m 64 "



//--------------------- .note.nv.cuinfo           --------------------------
	.section	.note.nv.cuinfo,"",@"SHT_NOTE"
	.sectionflags	@"SHF_NOTE_NV_CUINFO"
        /*0018*/ 	.short	0x0002
        /*001a*/ 	.short	0x0064
        /*001c*/ 	.short	0x0082
	.zero		2


//--------------------- .nv.info                  --------------------------
	.section	.nv.info,"",@"SHT_CUDA_INFO"
	.align	4


	//----- nvinfo : EIATTR_REGCOUNT
	.align		4
        /*0000*/ 	.byte	0x04, 0x2f
        /*0002*/ 	.short	(.L_1 - .L_0)
	.align		4
.L_0:
        /*0004*/ 	.word	index@(_Z16calculateXxLog2XPd)
        /*0008*/ 	.word	0x00000018


	//----- nvinfo : EIATTR_FRAME_SIZE
	.align		4
.L_1:
        /*000c*/ 	.byte	0x04, 0x11
        /*000e*/ 	.short	(.L_3 - .L_2)
	.align		4
.L_2:
        /*0010*/ 	.word	index@(_Z16calculateXxLog2XPd)
        /*0014*/ 	.word	0x00000000


	//----- nvinfo : EIATTR_MIN_STACK_SIZE
	.align		4
.L_3:
        /*0018*/ 	.byte	0x04, 0x12
        /*001a*/ 	.short	(.L_5 - .L_4)
	.align		4
.L_4:
        /*001c*/ 	.word	index@(_Z16calculateXxLog2XPd)
        /*0020*/ 	.word	0x00000000
.L_5:


//--------------------- .nv.compat                --------------------------
	.section	.nv.compat,"",@"SHT_CUDA_COMPAT_INFO"
	.align	4
        /*0000*/ 	.byte	0x02, 0x09, 0x00, 0x00, 0x02, 0x02, 0x01, 0x00, 0x02, 0x05, 0x05, 0x00, 0x03, 0x07, 0x01, 0x01
        /*0010*/ 	.byte	0x02, 0x03, 0x00, 0x00, 0x02, 0x06, 0x01, 0x00, 0x04, 0x0b, 0x08, 0x00, 0x01, 0x00, 0x00, 0x00
        /*0020*/ 	.byte	0x00, 0x00, 0x00, 0x00


//--------------------- .nv.info._Z16calculateXxLog2XPd --------------------------
	.section	.nv.info._Z16calculateXxLog2XPd,"",@"SHT_CUDA_INFO"
	.sectionflags	@""
	.align	4


	//----- nvinfo : EIATTR_CUDA_API_VERSION
	.align		4
        /*0000*/ 	.byte	0x04, 0x37
        /*0002*/ 	.short	(.L_7 - .L_6)
.L_6:
        /*0004*/ 	.word	0x00000082


	//----- nvinfo : EIATTR_KPARAM_INFO
	.align		4
.L_7:
        /*0008*/ 	.byte	0x04, 0x17
        /*000a*/ 	.short	(.L_9 - .L_8)
.L_8:
        /*000c*/ 	.word	0x00000000
        /*0010*/ 	.short	0x0000
        /*0012*/ 	.short	0x0000
        /*0014*/ 	.byte	0x00, 0xf5, 0x21, 0x00


	//----- nvinfo : EIATTR_SPARSE_MMA_MASK
	.align		4
.L_9:
        /*0018*/ 	.byte	0x03, 0x50
        /*001a*/ 	.short	0x0000


	//----- nvinfo : EIATTR_MAXREG_COUNT
	.align		4
        /*001c*/ 	.byte	0x03, 0x1b
        /*001e*/ 	.short	0x00ff


	//----- nvinfo : EIATTR_MERCURY_ISA_VERSION
	.align		4
        /*0020*/ 	.byte	0x03, 0x5f
        /*0022*/ 	.short	0x0101


	//----- nvinfo : EIATTR_VRC_CTA_INIT_COUNT
	.align		4
        /*0024*/ 	.byte	0x02, 0x4a
	.zero		1
	.zero		1


	//----- nvinfo : EIATTR_EXIT_INSTR_OFFSETS
	.align		4
        /*0028*/ 	.byte	0x04, 0x1c
        /*002a*/ 	.short	(.L_11 - .L_10)


	//   ....[0]....
.L_10:
        /*002c*/ 	.word	0x00000640


	//----- nvinfo : EIATTR_CRS_STACK_SIZE
	.align		4
.L_11:
        /*0030*/ 	.byte	0x04, 0x1e
        /*0032*/ 	.short	(.L_13 - .L_12)
.L_12:
        /*0034*/ 	.word	0x00000000


	//----- nvinfo : EIATTR_CBANK_PARAM_SIZE
	.align		4
.L_13:
        /*0038*/ 	.byte	0x03, 0x19
        /*003a*/ 	.short	0x0008


	//----- nvinfo : EIATTR_PARAM_CBANK
	.align		4
        /*003c*/ 	.byte	0x04, 0x0a
        /*003e*/ 	.short	(.L_15 - .L_14)
	.align		4
.L_14:
        /*0040*/ 	.word	index@(.nv.constant0._Z16calculateXxLog2XPd)
        /*0044*/ 	.short	0x0380
        /*0046*/ 	.short	0x0008


	//----- nvinfo : EIATTR_SW_WAR
	.align		4
.L_15:
        /*0048*/ 	.byte	0x04, 0x36
        /*004a*/ 	.short	(.L_17 - .L_16)
.L_16:
        /*004c*/ 	.word	0x00000008
.L_17:


//--------------------- .nv.callgraph             --------------------------
	.section	.nv.callgraph,"",@"SHT_CUDA_CALLGRAPH"
	.align	4
	.sectionentsize	8
	.align		4
        /*0000*/ 	.word	0x00000000
	.align		4
        /*0004*/ 	.word	0xffffffff
	.align		4
        /*0008*/ 	.word	0x00000000
	.align		4
        /*000c*/ 	.word	0xfffffffe
	.align		4
        /*0010*/ 	.word	0x00000000
	.align		4
        /*0014*/ 	.word	0xfffffffd
	.align		4
        /*0018*/ 	.word	0x00000000
	.align		4
        /*001c*/ 	.word	0xfffffffc


//--------------------- .text._Z16calculateXxLog2XPd --------------------------
	.section	.text._Z16calculateXxLog2XPd,"ax",@progbits
	.align	128
        .global         _Z16calculateXxLog2XPd
        .type           _Z16calculateXxLog2XPd,@function
        .size           _Z16calculateXxLog2XPd,(.L_x_4 - _Z16calculateXxLog2XPd)
        .other          _Z16calculateXxLog2XPd,@"STO_CUDA_ENTRY STV_DEFAULT"
_Z16calculateXxLog2XPd:
.text._Z16calculateXxLog2XPd:
[----:B------:R-:W-:Y:S01]  /*0000*/  LDC R1, c[0x0][0x37c] ;  /* 0x0000df00ff017b82 */ /* 0x000fe20000000800 */
[----:B------:R-:W0:Y:S07]  /*0010*/  S2R R5, SR_TID.X ;  /* 0x0000000000057919 */ /* 0x000e2e0000002100 */
[----:B------:R-:W0:Y:S01]  /*0020*/  LDC.64 R2, c[0x0][0x380] ;  /* 0x0000e000ff027b82 */ /* 0x000e220000000a00 */
[----:B------:R-:W1:Y:S01]  /*0030*/  LDCU.64 UR4, c[0x0][0x358] ;  /* 0x00006b00ff0477ac */ /* 0x000e620008000a00 */
[----:B0-----:R-:W-:-:S05]  /*0040*/  IMAD.WIDE.U32 R2, R5, 0x8, R2 ;  /* 0x0000000805027825 */ /* 0x001fca00078e0002 */
[----:B-1----:R-:W2:Y:S01]  /*0050*/  LDG.E.64 R4, desc[UR4][R2.64] ;  /* 0x0000000402047981 */ /* 0x002ea2000c1e1b00 */
[----:B------:R-:W-:Y:S01]  /*0060*/  BSSY.RECONVERGENT B0, `(.L_x_0) ;  /* 0x0000055000007945 */ /* 0x000fe20003800200 */
[----:B--2---:R-:W-:Y:S01]  /*0070*/  ISETP.GT.AND P0, PT, R5, 0xfffff, PT ;  /* 0x000fffff0500780c */ /* 0x004fe20003f04270 */
[----:B------:R-:W-:Y:S01]  /*0080*/  IMAD.MOV.U32 R8, RZ, RZ, R4 ;  /* 0x000000ffff087224 */ /* 0x000fe200078e0004 */
[----:B------:R-:W-:Y:S01]  /*0090*/  MOV R6, R4 ;  /* 0x0000000400067202 */ /* 0x000fe20000000f00 */
[--C-:B------:R-:W-:Y:S02]  /*00a0*/  IMAD.MOV.U32 R9, RZ, RZ, R5.reuse ;  /* 0x000000ffff097224 */ /* 0x100fe400078e0005 */
[----:B------:R-:W-:-:S08]  /*00b0*/  IMAD.MOV.U32 R7, RZ, RZ, R5 ;  /* 0x000000ffff077224 */ /* 0x000fd000078e0005 */
[----:B------:R-:W-:-:S10]  /*00c0*/  @!P0 DMUL R8, R4, 1.80143985094819840000e+16 ;  /* 0x4350000004088828 */ /* 0x000fd40000000000 */
[----:B------:R-:W-:Y:S01]  /*00d0*/  @!P0 MOV R7, R9 ;  /* 0x0000000900078202 */ /* 0x000fe20000000f00 */
[----:B------:R-:W-:-:S04]  /*00e0*/  @!P0 IMAD.MOV.U32 R6, RZ, RZ, R8 ;  /* 0x000000ffff068224 */ /* 0x000fc800078e0008 */
[----:B------:R-:W-:-:S05]  /*00f0*/  VIADD R0, R7, 0xffffffff ;  /* 0xffffffff07007836 */ /* 0x000fca0000000000 */
[----:B------:R-:W-:Y:S01]  /*0100*/  ISETP.GT.U32.AND P1, PT, R0, 0x7feffffe, PT ;  /* 0x7feffffe0000780c */ /* 0x000fe20003f24070 */
[----:B------:R-:W-:Y:S02]  /*0110*/  IMAD.MOV.U32 R0, RZ, RZ, -0x3ff ;  /* 0xfffffc01ff007424 */ /* 0x000fe400078e00ff */
[----:B------:R-:W-:-:S10]  /*0120*/  @!P0 IMAD.MOV.U32 R0, RZ, RZ, -0x435 ;  /* 0xfffffbcbff008424 */ /* 0x000fd400078e00ff */
[----:B------:R-:W-:Y:S05]  /*0130*/  @P1 BRA `(.L_x_1) ;  /* 0x0000000400041947 */ /* 0x000fea0003800000 */
[----:B------:R-:W-:Y:S01]  /*0140*/  LOP3.LUT R8, R7, 0xfffff, RZ, 0xc0, !PT ;  /* 0x000fffff07087812 */ /* 0x000fe200078ec0ff */
[----:B------:R-:W-:Y:S01]  /*0150*/  IMAD.MOV.U32 R18, RZ, RZ, -0x748574fc ;  /* 0x8b7a8b04ff127424 */ /* 0x000fe200078e00ff */
[----:B------:R-:W-:Y:S01]  /*0160*/  MOV R10, RZ ;  /* 0x000000ff000a7202 */ /* 0x000fe20000000f00 */
[----:B------:R-:W-:Y:S01]  /*0170*/  IMAD.MOV.U32 R19, RZ, RZ, 0x3ed0ee25 ;  /* 0x3ed0ee25ff137424 */ /* 0x000fe200078e00ff */
[----:B------:R-:W-:Y:S01]  /*0180*/  LOP3.LUT R9, R8, 0x3ff00000, RZ, 0xfc, !PT ;  /* 0x3ff0000008097812 */ /* 0x000fe200078efcff */
[----:B------:R-:W-:Y:S01]  /*0190*/  UMOV UR6, 0x3ae80f1e ;  /* 0x3ae80f1e00067882 */ /* 0x000fe20000000000 */
[----:B------:R-:W-:Y:S01]  /*01a0*/  MOV R8, R6 ;  /* 0x0000000600087202 */ /* 0x000fe20000000f00 */
[----:B------:R-:W-:Y:S01]  /*01b0*/  UMOV UR7, 0x3eb1380b ;  /* 0x3eb1380b00077882 */ /* 0x000fe20000000000 */
[----:B------:R-:W-:Y:S01]  /*01c0*/  ISETP.GE.U32.AND P0, PT, R9, 0x3ff6a09f, PT ;  /* 0x3ff6a09f0900780c */ /* 0x000fe20003f06070 */
[----:B------:R-:W-:Y:S01]  /*01d0*/  IMAD.MOV.U32 R21, RZ, RZ, 0x43300000 ;  /* 0x43300000ff157424 */ /* 0x000fe200078e00ff */
[----:B------:R-:W-:Y:S01]  /*01e0*/  LEA.HI R0, R7, R0, RZ, 0xc ;  /* 0x0000000007007211 */ /* 0x000fe200078f60ff */
[----:B------:R-:W-:Y:S01]  /*01f0*/  UMOV UR8, 0x80000000 ;  /* 0x8000000000087882 */ /* 0x000fe20000000000 */
[----:B------:R-:W-:-:S09]  /*0200*/  UMOV UR9, 0x43300000 ;  /* 0x4330000000097882 */ /* 0x000fd20000000000 */
[----:B------:R-:W-:Y:S01]  /*0210*/  @P0 VIADD R11, R9, 0xfff00000 ;  /* 0xfff00000090b0836 */ /* 0x000fe20000000000 */
[----:B------:R-:W-:-:S03]  /*0220*/  @P0 IADD3 R0, PT, PT, R0, 0x1, RZ ;  /* 0x0000000100000810 */ /* 0x000fc60007ffe0ff */
[----:B------:R-:W-:Y:S01]  /*0230*/  @P0 IMAD.MOV.U32 R9, RZ, RZ, R11 ;  /* 0x000000ffff090224 */ /* 0x000fe200078e000b */
[----:B------:R-:W-:-:S05]  /*0240*/  LOP3.LUT R20, R0, 0x80000000, RZ, 0x3c, !PT ;  /* 0x8000000000147812 */ /* 0x000fca00078e3cff */
[C---:B------:R-:W-:Y:S02]  /*0250*/  DADD R16, R8.reuse, 1 ;  /* 0x3ff0000008107429 */ /* 0x040fe40000000000 */
[----:B------:R-:W-:-:S04]  /*0260*/  DADD R8, R8, -1 ;  /* 0xbff0000008087429 */ /* 0x000fc80000000000 */
[----:B------:R-:W0:Y:S02]  /*0270*/  MUFU.RCP64H R11, R17 ;  /* 0x00000011000b7308 */ /* 0x000e240000001800 */
[----:B0-----:R-:W-:-:S08]  /*0280*/  DFMA R12, -R16, R10, 1 ;  /* 0x3ff00000100c742b */ /* 0x001fd0000000010a */
[----:B------:R-:W-:-:S08]  /*0290*/  DFMA R12, R12, R12, R12 ;  /* 0x0000000c0c0c722b */ /* 0x000fd0000000000c */
[----:B------:R-:W-:-:S08]  /*02a0*/  DFMA R10, R10, R12, R10 ;  /* 0x0000000c0a0a722b */ /* 0x000fd0000000000a */
[----:B------:R-:W-:-:S08]  /*02b0*/  DMUL R12, R8, R10 ;  /* 0x0000000a080c7228 */ /* 0x000fd00000000000 */
[----:B------:R-:W-:-:S08]  /*02c0*/  DFMA R12, R8, R10, R12 ;  /* 0x0000000a080c722b */ /* 0x000fd0000000000c */
[----:B------:R-:W-:Y:S02]  /*02d0*/  DMUL R14, R12, R12 ;  /* 0x0000000c0c0e7228 */ /* 0x000fe40000000000 */
[----:B------:R-:W-:-:S06]  /*02e0*/  DADD R6, R8, -R12 ;  /* 0x0000000008067229 */ /* 0x000fcc000000080c */
[----:B------:R-:W-:Y:S01]  /*02f0*/  DFMA R16, R14, UR6, R18 ;  /* 0x000000060e107c2b */ /* 0x000fe20008000012 */
[----:B------:R-:W-:Y:S01]  /*0300*/  UMOV UR6, 0x9f02676f ;  /* 0x9f02676f00067882 */ /* 0x000fe20000000000 */
[----:B------:R-:W-:Y:S01]  /*0310*/  UMOV UR7, 0x3ef3b266 ;  /* 0x3ef3b26600077882 */ /* 0x000fe20000000000 */
[----:B------:R-:W-:Y:S02]  /*0320*/  DADD R18, R6, R6 ;  /* 0x0000000006127229 */ /* 0x000fe40000000006 */
[----:B------:R-:W-:Y:S01]  /*0330*/  DADD R6, R20, -UR8 ;  /* 0x8000000814067e29 */ /* 0x000fe20008000000 */
[----:B------:R-:W-:Y:S01]  /*0340*/  UMOV UR8, 0xfefa39ef ;  /* 0xfefa39ef00087882 */ /* 0x000fe20000000000 */
[----:B------:R-:W-:Y:S01]  /*0350*/  UMOV UR9, 0x3fe62e42 ;  /* 0x3fe62e4200097882 */ /* 0x000fe20000000000 */
[----:B------:R-:W-:Y:S01]  /*0360*/  DFMA R16, R14, R16, UR6 ;  /* 0x000000060e107e2b */ /* 0x000fe20008000010 */
[----:B------:R-:W-:Y:S01]  /*0370*/  UMOV UR6, 0xa9ab0956 ;  /* 0xa9ab095600067882 */ /* 0x000fe20000000000 */
[----:B------:R-:W-:Y:S01]  /*0380*/  UMOV UR7, 0x3f1745cb ;  /* 0x3f1745cb00077882 */ /* 0x000fe20000000000 */
[----:B------:R-:W-:-:S02]  /*0390*/  DFMA R18, R8, -R12, R18 ;  /* 0x8000000c0812722b */ /* 0x000fc40000000012 */
[----:B------:R-:W-:-:S03]  /*03a0*/  DFMA R8, R6, UR8, R12 ;  /* 0x0000000806087c2b */ /* 0x000fc6000800000c */
[----:B------:R-:W-:Y:S01]  /*03b0*/  DFMA R16, R14, R16, UR6 ;  /* 0x000000060e107e2b */ /* 0x000fe20008000010 */
[----:B------:R-:W-:Y:S01]  /*03c0*/  UMOV UR6, 0x2d1b5154 ;  /* 0x2d1b515400067882 */ /* 0x000fe20000000000 */
[----:B------:R-:W-:Y:S01]  /*03d0*/  UMOV UR7, 0x3f3c71c7 ;  /* 0x3f3c71c700077882 */ /* 0x000fe20000000000 */
[----:B------:R-:W-:-:S05]  /*03e0*/  DMUL R18, R10, R18 ;  /* 0x000000120a127228 */ /* 0x000fca0000000000 */
[----:B------:R-:W-:Y:S01]  /*03f0*/  DFMA R16, R14, R16, UR6 ;  /* 0x000000060e107e2b */ /* 0x000fe20008000010 */
[----:B------:R-:W-:Y:S01]  /*0400*/  UMOV UR6, 0x923be72d ;  /* 0x923be72d00067882 */ /* 0x000fe20000000000 */
[----:B------:R-:W-:-:S06]  /*0410*/  UMOV UR7, 0x3f624924 ;  /* 0x3f62492400077882 */ /* 0x000fcc0000000000 */
        /* <DEDUP_REMOVED lines=8> */
[----:B------:R-:W-:Y:S02]  /*04a0*/  UMOV UR7, 0x3fe62e42 ;  /* 0x3fe62e4200077882 */ /* 0x000fe40000000000 */
[----:B------:R-:W-:Y:S01]  /*04b0*/  DFMA R20, R6, -UR6, R8 ;  /* 0x8000000606147c2b */ /* 0x000fe20008000008 */
[----:B------:R-:W-:Y:S01]  /*04c0*/  UMOV UR6, 0x3b39803f ;  /* 0x3b39803f00067882 */ /* 0x000fe20000000000 */
[----:B------:R-:W-:Y:S02]  /*04d0*/  UMOV UR7, 0x3c7abc9e ;  /* 0x3c7abc9e00077882 */ /* 0x000fe40000000000 */
[----:B------:R-:W-:-:S04]  /*04e0*/  DMUL R16, R14, R16 ;  /* 0x000000100e107228 */ /* 0x000fc80000000000 */
[----:B------:R-:W-:-:S04]  /*04f0*/  DADD R20, -R12, R20 ;  /* 0x000000000c147229 */ /* 0x000fc80000000114 */
[----:B------:R-:W-:-:S08]  /*0500*/  DFMA R16, R12, R16, R18 ;  /* 0x000000100c10722b */ /* 0x000fd00000000012 */
[----:B------:R-:W-:-:S08]  /*0510*/  DADD R16, R16, -R20 ;  /* 0x0000000010107229 */ /* 0x000fd00000000814 */
[----:B------:R-:W-:-:S08]  /*0520*/  DFMA R16, R6, UR6, R16 ;  /* 0x0000000606107c2b */ /* 0x000fd00008000010 */
[----:B------:R-:W-:Y:S01]  /*0530*/  DADD R8, R8, R16 ;  /* 0x0000000008087229 */ /* 0x000fe20000000010 */
[----:B------:R-:W-:Y:S10]  /*0540*/  BRA `(.L_x_2) ;  /* 0x0000000000187947 */ /* 0x000ff40003800000 */
.L_x_1:
[----:B------:R-:W-:Y:S01]  /*0550*/  IMAD.MOV.U32 R6, RZ, RZ, 0x0 ;  /* 0x00000000ff067424 */ /* 0x000fe200078e00ff */
[----:B------:R-:W-:Y:S02]  /*0560*/  MOV R7, 0x7ff00000 ;  /* 0x7ff0000000077802 */ /* 0x000fe40000000f00 */
[----:B------:R-:W-:-:S04]  /*0570*/  LOP3.LUT P0, RZ, R9, 0x7fffffff, RZ, 0xc0, !PT ;  /* 0x7fffffff09ff7812 */ /* 0x000fc8000780c0ff */
[----:B------:R-:W-:-:S10]  /*0580*/  DFMA R6, R8, R6, +INF ;  /* 0x7ff000000806742b */ /* 0x000fd40000000006 */
[----:B------:R-:W-:Y:S02]  /*0590*/  FSEL R8, R6, RZ, P0 ;  /* 0x000000ff06087208 */ /* 0x000fe40000000000 */
[----:B------:R-:W-:-:S07]  /*05a0*/  FSEL R9, R7, -QNAN , P0 ;  /* 0xfff0000007097808 */ /* 0x000fce0000000000 */
.L_x_2:
[----:B------:R-:W-:Y:S05]  /*05b0*/  BSYNC.RECONVERGENT B0 ;  /* 0x0000000000007941 */ /* 0x000fea0003800200 */
.L_x_0:
[----:B------:R-:W-:Y:S01]  /*05c0*/  UMOV UR6, 0xffda0d24 ;  /* 0xffda0d2400067882 */ /* 0x000fe20000000000 */
[----:B------:R-:W-:Y:S02]  /*05d0*/  UMOV UR7, 0x3c7777d0 ;  /* 0x3c7777d000077882 */ /* 0x000fe40000000000 */
[----:B------:R-:W-:Y:S01]  /*05e0*/  DMUL R6, R8, UR6 ;  /* 0x0000000608067c28 */ /* 0x000fe20008000000 */
[----:B------:R-:W-:Y:S01]  /*05f0*/  UMOV UR6, 0x652b82fe ;  /* 0x652b82fe00067882 */ /* 0x000fe20000000000 */
[----:B------:R-:W-:-:S06]  /*0600*/  UMOV UR7, 0x3ff71547 ;  /* 0x3ff7154700077882 */ /* 0x000fcc0000000000 */
[----:B------:R-:W-:-:S08]  /*0610*/  DFMA R6, R8, UR6, R6 ;  /* 0x0000000608067c2b */ /* 0x000fd00008000006 */
[----:B------:R-:W-:-:S07]  /*0620*/  DMUL R6, R4, R6 ;  /* 0x0000000604067228 */ /* 0x000fce0000000000 */
[----:B------:R-:W-:Y:S01]  /*0630*/  STG.E.64 desc[UR4][R2.64], R6 ;  /* 0x0000000602007986 */ /* 0x000fe2000c101b04 */
[----:B------:R-:W-:Y:S05]  /*0640*/  EXIT ;  /* 0x000000000000794d */ /* 0x000fea0003800000 */
.L_x_3:
[----:B------:R-:W-:-:S00]  /*0650*/  BRA `(.L_x_3) ;  /* 0xfffffffc00fc7947 */ /* 0x000fc0000383ffff */
[----:B------:R-:W-:-:S00]  /*0660*/  NOP ;  /* 0x0000000000007918 */ /* 0x000fc00000000000 */
        /* <DEDUP_REMOVED lines=9> */
.L_x_4:


//--------------------- .nv.shared.reserved.0     --------------------------
	.section	.nv.shared.reserved.0,"aw",@nobits
	.weak		__nv_reservedSMEM_offset_0_alias
	.size		__nv_reservedSMEM_offset_0_alias, 0, 64
	.other		__nv_reservedSMEM_offset_0_alias,@"STO_CUDA_RESERVED_SHARED STV_DEFAULT"
__nv_reservedSMEM_offset_0_alias:
	.zero		0
	.zero		64


//--------------------- .nv.constant0._Z16calculateXxLog2XPd --------------------------
	.section	.nv.constant0._Z16calculateXxLog2XPd,"a",@progbits
	.sectionflags	@""
	.align	4
.nv.constant0._Z16calculateXxLog2XPd:
	.zero		904


//--------------------- SYMBOLS --------------------------

	.type		.nv.reservedSmem.offset0,@object
	.size		.nv.reservedSmem.offset0,0x4
